//
// Generated by NVIDIA NVVM Compiler
//
// Compiler Build ID: CL-36424714
// Cuda compilation tools, release 13.0, V13.0.88
// Based on NVVM 20.0.0
//

.version 9.0
.target sm_100
.address_size 64

	// .globl	_Z14INTERPOLATE_2DiPdS_

.visible .entry _Z14INTERPOLATE_2DiPdS_(
	.param .u32 _Z14INTERPOLATE_2DiPdS__param_0,
	.param .u64 .ptr .align 1 _Z14INTERPOLATE_2DiPdS__param_1,
	.param .u64 .ptr .align 1 _Z14INTERPOLATE_2DiPdS__param_2
)
{
	.reg .pred 	%p<9>;
	.reg .b32 	%r<27>;
	.reg .b64 	%rd<25>;
	.reg .b64 	%fd<18>;

	ld.param.u32 	%r8, [_Z14INTERPOLATE_2DiPdS__param_0];
	ld.param.u64 	%rd3, [_Z14INTERPOLATE_2DiPdS__param_1];
	ld.param.u64 	%rd4, [_Z14INTERPOLATE_2DiPdS__param_2];
	cvta.to.global.u64 	%rd1, %rd4;
	cvta.to.global.u64 	%rd2, %rd3;
	mov.u32 	%r9, %tid.x;
	mov.u32 	%r10, %ntid.x;
	mov.u32 	%r11, %ctaid.x;
	mad.lo.s32 	%r1, %r10, %r11, %r9;
	mov.u32 	%r12, %tid.y;
	mov.u32 	%r13, %ntid.y;
	mov.u32 	%r14, %ctaid.y;
	mad.lo.s32 	%r15, %r13, %r14, %r12;
	max.s32 	%r16, %r1, %r15;
	setp.ge.s32 	%p1, %r16, %r8;
	@%p1 bra 	$L__BB0_8;
	mad.lo.s32 	%r3, %r8, %r15, %r1;
	add.s32 	%r17, %r8, -1;
	shr.u32 	%r4, %r17, 1;
	shr.u32 	%r18, %r1, 31;
	add.s32 	%r19, %r1, %r18;
	shr.s32 	%r20, %r19, 1;
	shr.u32 	%r21, %r15, 1;
	mad.lo.s32 	%r22, %r21, %r4, %r21;
	add.s32 	%r5, %r22, %r20;
	or.b32  	%r23, %r1, %r15;
	and.b32  	%r24, %r23, 1;
	setp.eq.b32 	%p2, %r24, 1;
	@%p2 bra 	$L__BB0_3;
	mul.wide.s32 	%rd21, %r5, 8;
	add.s64 	%rd22, %rd2, %rd21;
	ld.global.f64 	%fd17, [%rd22];
	mul.wide.s32 	%rd23, %r3, 8;
	add.s64 	%rd24, %rd1, %rd23;
	st.global.f64 	[%rd24], %fd17;
	bra.uni 	$L__BB0_8;
$L__BB0_3:
	and.b32  	%r25, %r1, -2147483647;
	setp.ne.s32 	%p3, %r25, 1;
	and.b32  	%r6, %r15, 1;
	setp.eq.b32 	%p4, %r6, 1;
	or.pred  	%p5, %p3, %p4;
	@%p5 bra 	$L__BB0_5;
	mul.wide.u32 	%rd17, %r5, 8;
	add.s64 	%rd18, %rd2, %rd17;
	ld.global.f64 	%fd13, [%rd18];
	ld.global.f64 	%fd14, [%rd18+8];
	add.f64 	%fd15, %fd13, %fd14;
	mul.f64 	%fd16, %fd15, 0d3FE0000000000000;
	mul.wide.s32 	%rd19, %r3, 8;
	add.s64 	%rd20, %rd1, %rd19;
	st.global.f64 	[%rd20], %fd16;
	bra.uni 	$L__BB0_8;
$L__BB0_5:
	and.b32  	%r26, %r1, 1;
	setp.eq.b32 	%p6, %r26, 1;
	setp.eq.s32 	%p7, %r6, 0;
	or.pred  	%p8, %p6, %p7;
	@%p8 bra 	$L__BB0_7;
	mul.wide.s32 	%rd11, %r5, 8;
	add.s64 	%rd12, %rd2, %rd11;
	ld.global.f64 	%fd9, [%rd12];
	mul.wide.u32 	%rd13, %r4, 8;
	add.s64 	%rd14, %rd12, %rd13;
	ld.global.f64 	%fd10, [%rd14+8];
	add.f64 	%fd11, %fd9, %fd10;
	mul.f64 	%fd12, %fd11, 0d3FE0000000000000;
	mul.wide.s32 	%rd15, %r3, 8;
	add.s64 	%rd16, %rd1, %rd15;
	st.global.f64 	[%rd16], %fd12;
	bra.uni 	$L__BB0_8;
$L__BB0_7:
	mul.wide.s32 	%rd5, %r5, 8;
	add.s64 	%rd6, %rd2, %rd5;
	ld.global.f64 	%fd1, [%rd6];
	ld.global.f64 	%fd2, [%rd6+8];
	add.f64 	%fd3, %fd1, %fd2;
	mul.wide.u32 	%rd7, %r4, 8;
	add.s64 	%rd8, %rd6, %rd7;
	ld.global.f64 	%fd4, [%rd8+8];
	add.f64 	%fd5, %fd3, %fd4;
	ld.global.f64 	%fd6, [%rd8+16];
	add.f64 	%fd7, %fd5, %fd6;
	mul.f64 	%fd8, %fd7, 0d3FD0000000000000;
	mul.wide.s32 	%rd9, %r3, 8;
	add.s64 	%rd10, %rd1, %rd9;
	st.global.f64 	[%rd10], %fd8;
$L__BB0_8:
	ret;

}
	// .globl	_Z11RESTRICT_2DiPdS_
.visible .entry _Z11RESTRICT_2DiPdS_(
	.param .u32 _Z11RESTRICT_2DiPdS__param_0,
	.param .u64 .ptr .align 1 _Z11RESTRICT_2DiPdS__param_1,
	.param .u64 .ptr .align 1 _Z11RESTRICT_2DiPdS__param_2
)
{
	.reg .pred 	%p<9>;
	.reg .b32 	%r<21>;
	.reg .b64 	%rd<13>;
	.reg .b64 	%fd<20>;

	ld.param.u32 	%r6, [_Z11RESTRICT_2DiPdS__param_0];
	ld.param.u64 	%rd3, [_Z11RESTRICT_2DiPdS__param_1];
	ld.param.u64 	%rd4, [_Z11RESTRICT_2DiPdS__param_2];
	cvta.to.global.u64 	%rd1, %rd4;
	cvta.to.global.u64 	%rd2, %rd3;
	mov.u32 	%r7, %tid.x;
	mov.u32 	%r8, %ntid.x;
	mov.u32 	%r9, %ctaid.x;
	mad.lo.s32 	%r1, %r8, %r9, %r7;
	mov.u32 	%r10, %tid.y;
	mov.u32 	%r11, %ntid.y;
	mov.u32 	%r12, %ctaid.y;
	mad.lo.s32 	%r13, %r11, %r12, %r10;
	max.s32 	%r14, %r1, %r13;
	setp.ge.s32 	%p1, %r14, %r6;
	@%p1 bra 	$L__BB1_4;
	mad.lo.s32 	%r3, %r6, %r13, %r1;
	add.s32 	%r15, %r6, -1;
	shl.b32 	%r16, %r1, 1;
	mul.lo.s32 	%r17, %r15, %r13;
	shl.b32 	%r18, %r17, 1;
	add.s32 	%r19, %r18, %r13;
	shl.b32 	%r20, %r19, 1;
	add.s32 	%r4, %r20, %r16;
	setp.eq.s32 	%p2, %r1, 0;
	setp.eq.s32 	%p3, %r1, %r15;
	or.pred  	%p4, %p2, %p3;
	setp.eq.s32 	%p5, %r13, 0;
	or.pred  	%p6, %p5, %p4;
	setp.eq.s32 	%p7, %r13, %r15;
	or.pred  	%p8, %p6, %p7;
	@%p8 bra 	$L__BB1_3;
	mul.wide.s32 	%rd9, %r4, 8;
	add.s64 	%rd10, %rd2, %rd9;
	ld.global.f64 	%fd2, [%rd10+-32];
	ld.global.f64 	%fd3, [%rd10+-16];
	add.f64 	%fd4, %fd2, %fd3;
	ld.global.f64 	%fd5, [%rd10+16];
	add.f64 	%fd6, %fd4, %fd5;
	ld.global.f64 	%fd7, [%rd10+32];
	add.f64 	%fd8, %fd6, %fd7;
	ld.global.f64 	%fd9, [%rd10+-24];
	ld.global.f64 	%fd10, [%rd10+-8];
	add.f64 	%fd11, %fd9, %fd10;
	ld.global.f64 	%fd12, [%rd10+8];
	add.f64 	%fd13, %fd11, %fd12;
	ld.global.f64 	%fd14, [%rd10+24];
	add.f64 	%fd15, %fd13, %fd14;
	mul.f64 	%fd16, %fd15, 0d3FC0000000000000;
	fma.rn.f64 	%fd17, %fd8, 0d3FB0000000000000, %fd16;
	ld.global.f64 	%fd18, [%rd10];
	fma.rn.f64 	%fd19, %fd18, 0d3FD0000000000000, %fd17;
	mul.wide.s32 	%rd11, %r3, 8;
	add.s64 	%rd12, %rd1, %rd11;
	st.global.f64 	[%rd12], %fd19;
	bra.uni 	$L__BB1_4;
$L__BB1_3:
	mul.wide.s32 	%rd5, %r4, 8;
	add.s64 	%rd6, %rd2, %rd5;
	ld.global.f64 	%fd1, [%rd6];
	mul.wide.s32 	%rd7, %r3, 8;
	add.s64 	%rd8, %rd1, %rd7;
	st.global.f64 	[%rd8], %fd1;
$L__BB1_4:
	ret;

}


// ===== COMPILED SASS (sm_100) =====

	.target	sm_100

	.elftype	@"ET_EXEC"


//--------------------- .note.nv.tkinfo           --------------------------
	.section	.note.nv.tkinfo,"",@"SHT_NOTE"
	.sectionflags	@"SHF_NOTE_NV_TKINFO"
	.tkinfo
        /*0018*/ 	.word	0x00000002
        /*0030*/ 	.string	""
        /*0030*/ 	.string	"ptxas"
        /*0030*/ 	.string	"Cuda compilation tools, release 13.0, V13.0.88"
        /*0030*/ 	.string	"Build cuda_13.0.r13.0/compiler.36424714_0"
        /*0030*/ 	.string	"-arch sm_100 -m 64 "



//--------------------- .note.nv.cuinfo           --------------------------
	.section	.note.nv.cuinfo,"",@"SHT_NOTE"
	.sectionflags	@"SHF_NOTE_NV_CUINFO"
        /*0018*/ 	.short	0x0002
        /*001a*/ 	.short	0x0064
        /*001c*/ 	.short	0x0082
	.zero		2


//--------------------- .nv.info                  --------------------------
	.section	.nv.info,"",@"SHT_CUDA_INFO"
	.align	4


	//----- nvinfo : EIATTR_REGCOUNT
	.align		4
        /*0000*/ 	.byte	0x04, 0x2f
        /*0002*/ 	.short	(.L_1 - .L_0)
	.align		4
.L_0:
        /*0004*/ 	.word	index@(_Z14INTERPOLATE_2DiPdS_)
        /*0008*/ 	.word	0x00000010


	//----- nvinfo : EIATTR_FRAME_SIZE
	.align		4
.L_1:
        /*000c*/ 	.byte	0x04, 0x11
        /*000e*/ 	.short	(.L_3 - .L_2)
	.align		4
.L_2:
        /*0010*/ 	.word	index@(_Z14INTERPOLATE_2DiPdS_)
        /*0014*/ 	.word	0x00000000


	//----- nvinfo : EIATTR_REGCOUNT
	.align		4
.L_3:
        /*0018*/ 	.byte	0x04, 0x2f
        /*001a*/ 	.short	(.L_5 - .L_4)
	.align		4
.L_4:
        /*001c*/ 	.word	index@(_Z11RESTRICT_2DiPdS_)
        /*0020*/ 	.word	0x00000018


	//----- nvinfo : EIATTR_FRAME_SIZE
	.align		4
.L_5:
        /*0024*/ 	.byte	0x04, 0x11
        /*0026*/ 	.short	(.L_7 - .L_6)
	.align		4
.L_6:
        /*0028*/ 	.word	index@(_Z11RESTRICT_2DiPdS_)
        /*002c*/ 	.word	0x00000000


	//----- nvinfo : EIATTR_MIN_STACK_SIZE
	.align		4
.L_7:
        /*0030*/ 	.byte	0x04, 0x12
        /*0032*/ 	.short	(.L_9 - .L_8)
	.align		4
.L_8:
        /*0034*/ 	.word	index@(_Z11RESTRICT_2DiPdS_)
        /*0038*/ 	.word	0x00000000


	//----- nvinfo : EIATTR_MIN_STACK_SIZE
	.align		4
.L_9:
        /*003c*/ 	.byte	0x04, 0x12
        /*003e*/ 	.short	(.L_11 - .L_10)
	.align		4
.L_10:
        /*0040*/ 	.word	index@(_Z14INTERPOLATE_2DiPdS_)
        /*0044*/ 	.word	0x00000000
.L_11:


//--------------------- .nv.compat                --------------------------
	.section	.nv.compat,"",@"SHT_CUDA_COMPAT_INFO"
	.align	4
        /*0000*/ 	.byte	0x02, 0x09, 0x00, 0x00, 0x02, 0x02, 0x01, 0x00, 0x02, 0x05, 0x05, 0x00, 0x03, 0x07, 0x01, 0x01
        /*0010*/ 	.byte	0x02, 0x03, 0x00, 0x00, 0x02, 0x06, 0x01, 0x00, 0x04, 0x0b, 0x08, 0x00, 0x01, 0x00, 0x00, 0x00
        /*0020*/ 	.byte	0x00, 0x00, 0x00, 0x00


//--------------------- .nv.info._Z11RESTRICT_2DiPdS_ --------------------------
	.section	.nv.info._Z11RESTRICT_2DiPdS_,"",@"SHT_CUDA_INFO"
	.sectionflags	@""
	.align	4


	//----- nvinfo : EIATTR_CUDA_API_VERSION
	.align		4
        /*0000*/ 	.byte	0x04, 0x37
        /*0002*/ 	.short	(.L_13 - .L_12)
.L_12:
        /*0004*/ 	.word	0x00000082


	//----- nvinfo : EIATTR_KPARAM_INFO
	.align		4
.L_13:
        /*0008*/ 	.byte	0x04, 0x17
        /*000a*/ 	.short	(.L_15 - .L_14)
.L_14:
        /*000c*/ 	.word	0x00000000
        /*0010*/ 	.short	0x0002
        /*0012*/ 	.short	0x0010
        /*0014*/ 	.byte	0x00, 0xf5, 0x21, 0x00


	//----- nvinfo : EIATTR_KPARAM_INFO
	.align		4
.L_15:
        /*0018*/ 	.byte	0x04, 0x17
        /*001a*/ 	.short	(.L_17 - .L_16)
.L_16:
        /*001c*/ 	.word	0x00000000
        /*0020*/ 	.short	0x0001
        /*0022*/ 	.short	0x0008
        /*0024*/ 	.byte	0x00, 0xf5, 0x21, 0x00


	//----- nvinfo : EIATTR_KPARAM_INFO
	.align		4
.L_17:
        /*0028*/ 	.byte	0x04, 0x17
        /*002a*/ 	.short	(.L_19 - .L_18)
.L_18:
        /*002c*/ 	.word	0x00000000
        /*0030*/ 	.short	0x0000
        /*0032*/ 	.short	0x0000
        /*0034*/ 	.byte	0x00, 0xf0, 0x11, 0x00


	//----- nvinfo : EIATTR_SPARSE_MMA_MASK
	.align		4
.L_19:
        /*0038*/ 	.byte	0x03, 0x50
        /*003a*/ 	.short	0x0000


	//----- nvinfo : EIATTR_MAXREG_COUNT
	.align		4
        /*003c*/ 	.byte	0x03, 0x1b
        /*003e*/ 	.short	0x00ff


	//----- nvinfo : EIATTR_MERCURY_ISA_VERSION
	.align		4
        /*0040*/ 	.byte	0x03, 0x5f
        /*0042*/ 	.short	0x0101


	//----- nvinfo : EIATTR_VRC_CTA_INIT_COUNT
	.align		4
        /*0044*/ 	.byte	0x02, 0x4a
	.zero		1
	.zero		1


	//----- nvinfo : EIATTR_EXIT_INSTR_OFFSETS
	.align		4
        /*0048*/ 	.byte	0x04, 0x1c
        /*004a*/ 	.short	(.L_21 - .L_20)


	//   ....[0]....
.L_20:
        /*004c*/ 	.word	0x000000c0


	//   ....[1]....
        /*0050*/ 	.word	0x00000300


	//   ....[2]....
        /*0054*/ 	.word	0x00000370


	//----- nvinfo : EIATTR_CRS_STACK_SIZE
	.align		4
.L_21:
        /*0058*/ 	.byte	0x04, 0x1e
        /*005a*/ 	.short	(.L_23 - .L_22)
.L_22:
        /*005c*/ 	.word	0x00000000


	//----- nvinfo : EIATTR_CBANK_PARAM_SIZE
	.align		4
.L_23:
        /*0060*/ 	.byte	0x03, 0x19
        /*0062*/ 	.short	0x0018


	//----- nvinfo : EIATTR_PARAM_CBANK
	.align		4
        /*0064*/ 	.byte	0x04, 0x0a
        /*0066*/ 	.short	(.L_25 - .L_24)
	.align		4
.L_24:
        /*0068*/ 	.word	index@(.nv.constant0._Z11RESTRICT_2DiPdS_)
        /*006c*/ 	.short	0x0380
        /*006e*/ 	.short	0x0018


	//----- nvinfo : EIATTR_SW_WAR
	.align		4
.L_25:
        /*0070*/ 	.byte	0x04, 0x36
        /*0072*/ 	.short	(.L_27 - .L_26)
.L_26:
        /*0074*/ 	.word	0x00000008
.L_27:


//--------------------- .nv.info._Z14INTERPOLATE_2DiPdS_ --------------------------
	.section	.nv.info._Z14INTERPOLATE_2DiPdS_,"",@"SHT_CUDA_INFO"
	.sectionflags	@""
	.align	4


	//----- nvinfo : EIATTR_CUDA_API_VERSION
	.align		4
        /*0000*/ 	.byte	0x04, 0x37
        /*0002*/ 	.short	(.L_29 - .L_28)
.L_28:
        /*0004*/ 	.word	0x00000082


	//----- nvinfo : EIATTR_KPARAM_INFO
	.align		4
.L_29:
        /*0008*/ 	.byte	0x04, 0x17
        /*000a*/ 	.short	(.L_31 - .L_30)
.L_30:
        /*000c*/ 	.word	0x00000000
        /*0010*/ 	.short	0x0002
        /*0012*/ 	.short	0x0010
        /*0014*/ 	.byte	0x00, 0xf5, 0x21, 0x00


	//----- nvinfo : EIATTR_KPARAM_INFO
	.align		4
.L_31:
        /*0018*/ 	.byte	0x04, 0x17
        /*001a*/ 	.short	(.L_33 - .L_32)
.L_32:
        /*001c*/ 	.word	0x00000000
        /*0020*/ 	.short	0x0001
        /*0022*/ 	.short	0x0008
        /*0024*/ 	.byte	0x00, 0xf5, 0x21, 0x00


	//----- nvinfo : EIATTR_KPARAM_INFO
	.align		4
.L_33:
        /*0028*/ 	.byte	0x04, 0x17
        /*002a*/ 	.short	(.L_35 - .L_34)
.L_34:
        /*002c*/ 	.word	0x00000000
        /*0030*/ 	.short	0x0000
        /*0032*/ 	.short	0x0000
        /*0034*/ 	.byte	0x00, 0xf0, 0x11, 0x00


	//----- nvinfo : EIATTR_SPARSE_MMA_MASK
	.align		4
.L_35:
        /*0038*/ 	.byte	0x03, 0x50
        /*003a*/ 	.short	0x0000


	//----- nvinfo : EIATTR_MAXREG_COUNT
	.align		4
        /*003c*/ 	.byte	0x03, 0x1b
        /*003e*/ 	.short	0x00ff


	//----- nvinfo : EIATTR_MERCURY_ISA_VERSION
	.align		4
        /*0040*/ 	.byte	0x03, 0x5f
        /*0042*/ 	.short	0x0101


	//----- nvinfo : EIATTR_VRC_CTA_INIT_COUNT
	.align		4
        /*0044*/ 	.byte	0x02, 0x4a
	.zero		1
	.zero		1


	//----- nvinfo : EIATTR_EXIT_INSTR_OFFSETS
	.align		4
        /*0048*/ 	.byte	0x04, 0x1c
        /*004a*/ 	.short	(.L_37 - .L_36)


	//   ....[0]....
.L_36:
        /*004c*/ 	.word	0x000000c0


	//   ....[1]....
        /*0050*/ 	.word	0x000001e0


	//   ....[2]....
        /*0054*/ 	.word	0x000002d0


	//   ....[3]....
        /*0058*/ 	.word	0x000003c0


	//   ....[4]....
        /*005c*/ 	.word	0x000004b0


	//----- nvinfo : EIATTR_CRS_STACK_SIZE
	.align		4
.L_37:
        /*0060*/ 	.byte	0x04, 0x1e
        /*0062*/ 	.short	(.L_39 - .L_38)
.L_38:
        /*0064*/ 	.word	0x00000000


	//----- nvinfo : EIATTR_CBANK_PARAM_SIZE
	.align		4
.L_39:
        /*0068*/ 	.byte	0x03, 0x19
        /*006a*/ 	.short	0x0018


	//----- nvinfo : EIATTR_PARAM_CBANK
	.align		4
        /*006c*/ 	.byte	0x04, 0x0a
        /*006e*/ 	.short	(.L_41 - .L_40)
	.align		4
.L_40:
        /*0070*/ 	.word	index@(.nv.constant0._Z14INTERPOLATE_2DiPdS_)
        /*0074*/ 	.short	0x0380
        /*0076*/ 	.short	0x0018


	//----- nvinfo : EIATTR_SW_WAR
	.align		4
.L_41:
        /*0078*/ 	.byte	0x04, 0x36
        /*007a*/ 	.short	(.L_43 - .L_42)
.L_42:
        /*007c*/ 	.word	0x00000008
.L_43:


//--------------------- .nv.callgraph             --------------------------
	.section	.nv.callgraph,"",@"SHT_CUDA_CALLGRAPH"
	.align	4
	.sectionentsize	8
	.align		4
        /*0000*/ 	.word	0x00000000
	.align		4
        /*0004*/ 	.word	0xffffffff
	.align		4
        /*0008*/ 	.word	0x00000000
	.align		4
        /*000c*/ 	.word	0xfffffffe
	.align		4
        /*0010*/ 	.word	0x00000000
	.align		4
        /*0014*/ 	.word	0xfffffffd
	.align		4
        /*0018*/ 	.word	0x00000000
	.align		4
        /*001c*/ 	.word	0xfffffffc


//--------------------- .text._Z11RESTRICT_2DiPdS_ --------------------------
	.section	.text._Z11RESTRICT_2DiPdS_,"ax",@progbits
	.align	128
        .global         _Z11RESTRICT_2DiPdS_
        .type           _Z11RESTRICT_2DiPdS_,@function
        .size           _Z11RESTRICT_2DiPdS_,(.L_x_6 - _Z11RESTRICT_2DiPdS_)
        .other          _Z11RESTRICT_2DiPdS_,@"STO_CUDA_ENTRY STV_DEFAULT"
_Z11RESTRICT_2DiPdS_:
.text._Z11RESTRICT_2DiPdS_:
[----:B------:R-:W-:Y:S01]  /*0000*/  LDC R1, c[0x0][0x37c] ;  /* 0x0000df00ff017b82 */ /* 0x000fe20000000800 */
[----:B------:R-:W0:Y:S01]  /*0010*/  S2R R0, SR_TID.X ;  /* 0x0000000000007919 */ /* 0x000e220000002100 */
[----:B------:R-:W0:Y:S01]  /*0020*/  LDCU UR4, c[0x0][0x360] ;  /* 0x00006c00ff0477ac */ /* 0x000e220008000800 */
[----:B------:R-:W0:Y:S01]  /*0030*/  S2R R3, SR_CTAID.X ;  /* 0x0000000000037919 */ /* 0x000e220000002500 */
[----:B------:R-:W1:Y:S01]  /*0040*/  LDCU UR5, c[0x0][0x364] ;  /* 0x00006c80ff0577ac */ /* 0x000e620008000800 */
[----:B------:R-:W1:Y:S01]  /*0050*/  S2R R2, SR_TID.Y ;  /* 0x0000000000027919 */ /* 0x000e620000002200 */
[----:B------:R-:W2:Y:S01]  /*0060*/  LDCU UR6, c[0x0][0x380] ;  /* 0x00007000ff0677ac */ /* 0x000ea20008000800 */
[----:B------:R-:W1:Y:S01]  /*0070*/  S2R R5, SR_CTAID.Y ;  /* 0x0000000000057919 */ /* 0x000e620000002600 */
[----:B0-----:R-:W-:Y:S02]  /*0080*/  IMAD R0, R3, UR4, R0 ;  /* 0x0000000403007c24 */ /* 0x001fe4000f8e0200 */
[----:B-1----:R-:W-:-:S05]  /*0090*/  IMAD R3, R5, UR5, R2 ;  /* 0x0000000505037c24 */ /* 0x002fca000f8e0202 */
[----:B------:R-:W-:-:S04]  /*00a0*/  VIMNMX R2, PT, PT, R0, R3, !PT ;  /* 0x0000000300027248 */ /* 0x000fc80007fe0100 */
[----:B--2---:R-:W-:-:S13]  /*00b0*/  ISETP.GE.AND P0, PT, R2, UR6, PT ;  /* 0x0000000602007c0c */ /* 0x004fda000bf06270 */
[----:B------:R-:W-:Y:S05]  /*00c0*/  @P0 EXIT ;  /* 0x000000000000094d */ /* 0x000fea0003800000 */
[----:B------:R-:W-:-:S06]  /*00d0*/  UIADD3 UR4, UPT, UPT, UR6, -0x1, URZ ;  /* 0xffffffff06047890 */ /* 0x000fcc000fffe0ff */
[----:B------:R-:W-:Y:S01]  /*00e0*/  ISETP.NE.AND P0, PT, R0, UR4, PT ;  /* 0x0000000400007c0c */ /* 0x000fe2000bf05270 */
[----:B------:R-:W-:-:S03]  /*00f0*/  IMAD R2, R3, UR4, RZ ;  /* 0x0000000403027c24 */ /* 0x000fc6000f8e02ff */
[----:B------:R-:W-:Y:S02]  /*0100*/  ISETP.EQ.OR P0, PT, R0, RZ, !P0 ;  /* 0x000000ff0000720c */ /* 0x000fe40004702670 */
[----:B------:R-:W-:Y:S02]  /*0110*/  LEA R5, R2, R3, 0x1 ;  /* 0x0000000302057211 */ /* 0x000fe400078e08ff */
[C---:B------:R-:W-:Y:S02]  /*0120*/  ISETP.EQ.OR P0, PT, R3.reuse, RZ, P0 ;  /* 0x000000ff0300720c */ /* 0x040fe40000702670 */
[----:B------:R-:W-:Y:S01]  /*0130*/  IADD3 R5, PT, PT, R0, R5, RZ ;  /* 0x0000000500057210 */ /* 0x000fe20007ffe0ff */
[C---:B------:R-:W-:Y:S01]  /*0140*/  IMAD R0, R3.reuse, UR6, R0 ;  /* 0x0000000603007c24 */ /* 0x040fe2000f8e0200 */
[----:B------:R-:W-:Y:S01]  /*0150*/  ISETP.EQ.OR P0, PT, R3, UR4, P0 ;  /* 0x0000000403007c0c */ /* 0x000fe20008702670 */
[----:B------:R-:W0:Y:S01]  /*0160*/  LDCU.64 UR4, c[0x0][0x358] ;  /* 0x00006b00ff0477ac */ /* 0x000e220008000a00 */
[----:B------:R-:W-:-:S11]  /*0170*/  SHF.L.U32 R5, R5, 0x1, RZ ;  /* 0x0000000105057819 */ /* 0x000fd600000006ff */
[----:B------:R-:W-:Y:S05]  /*0180*/  @P0 BRA `(.L_x_0) ;  /* 0x0000000000600947 */ /* 0x000fea0003800000 */
[----:B------:R-:W1:Y:S02]  /*0190*/  LDC.64 R8, c[0x0][0x388] ;  /* 0x0000e200ff087b82 */ /* 0x000e640000000a00 */
[----:B-1----:R-:W-:-:S05]  /*01a0*/  IMAD.WIDE R8, R5, 0x8, R8 ;  /* 0x0000000805087825 */ /* 0x002fca00078e0208 */
[----:B0-----:R-:W2:Y:S04]  /*01b0*/  LDG.E.64 R16, desc[UR4][R8.64+-0x18] ;  /* 0xffffe80408107981 */ /* 0x001ea8000c1e1b00 */
[----:B------:R-:W2:Y:S04]  /*01c0*/  LDG.E.64 R18, desc[UR4][R8.64+-0x8] ;  /* 0xfffff80408127981 */ /* 0x000ea8000c1e1b00 */
[----:B------:R-:W3:Y:S04]  /*01d0*/  LDG.E.64 R10, desc[UR4][R8.64+-0x20] ;  /* 0xffffe004080a7981 */ /* 0x000ee8000c1e1b00 */
[----:B------:R-:W3:Y:S04]  /*01e0*/  LDG.E.64 R12, desc[UR4][R8.64+-0x10] ;  /* 0xfffff004080c7981 */ /* 0x000ee8000c1e1b00 */
[----:B------:R-:W4:Y:S04]  /*01f0*/  LDG.E.64 R20, desc[UR4][R8.64+0x8] ;  /* 0x0000080408147981 */ /* 0x000f28000c1e1b00 */
[----:B------:R-:W5:Y:S04]  /*0200*/  LDG.E.64 R14, desc[UR4][R8.64+0x10] ;  /* 0x00001004080e7981 */ /* 0x000f68000c1e1b00 */
[----:B------:R-:W5:Y:S04]  /*0210*/  LDG.E.64 R6, desc[UR4][R8.64+0x18] ;  /* 0x0000180408067981 */ /* 0x000f68000c1e1b00 */
[----:B------:R-:W5:Y:S04]  /*0220*/  LDG.E.64 R2, desc[UR4][R8.64+0x20] ;  /* 0x0000200408027981 */ /* 0x000f68000c1e1b00 */
[----:B------:R-:W5:Y:S01]  /*0230*/  LDG.E.64 R4, desc[UR4][R8.64] ;  /* 0x0000000408047981 */ /* 0x000f62000c1e1b00 */
[----:B--2---:R-:W-:-:S02]  /*0240*/  DADD R16, R16, R18 ;  /* 0x0000000010107229 */ /* 0x004fc40000000012 */
[----:B---3--:R-:W-:Y:S01]  /*0250*/  DADD R10, R10, R12 ;  /* 0x000000000a0a7229 */ /* 0x008fe2000000000c */
[----:B------:R-:W0:Y:S05]  /*0260*/  LDC.64 R12, c[0x0][0x390] ;  /* 0x0000e400ff0c7b82 */ /* 0x000e2a0000000a00 */
[----:B----4-:R-:W-:Y:S02]  /*0270*/  DADD R16, R16, R20 ;  /* 0x0000000010107229 */ /* 0x010fe40000000014 */
[----:B-----5:R-:W-:-:S06]  /*0280*/  DADD R10, R10, R14 ;  /* 0x000000000a0a7229 */ /* 0x020fcc000000000e */
[----:B------:R-:W-:Y:S02]  /*0290*/  DADD R6, R16, R6 ;  /* 0x0000000010067229 */ /* 0x000fe40000000006 */
[----:B------:R-:W-:-:S06]  /*02a0*/  DADD R2, R10, R2 ;  /* 0x000000000a027229 */ /* 0x000fcc0000000002 */
[----:B------:R-:W-:-:S08]  /*02b0*/  DMUL R6, R6, 0.125 ;  /* 0x3fc0000006067828 */ /* 0x000fd00000000000 */
[----:B------:R-:W-:-:S08]  /*02c0*/  DFMA R2, R2, 0.0625, R6 ;  /* 0x3fb000000202782b */ /* 0x000fd00000000006 */
[----:B------:R-:W-:Y:S01]  /*02d0*/  DFMA R2, R4, 0.25, R2 ;  /* 0x3fd000000402782b */ /* 0x000fe20000000002 */
[----:B0-----:R-:W-:-:S06]  /*02e0*/  IMAD.WIDE R4, R0, 0x8, R12 ;  /* 0x0000000800047825 */ /* 0x001fcc00078e020c */
[----:B------:R-:W-:Y:S01]  /*02f0*/  STG.E.64 desc[UR4][R4.64], R2 ;  /* 0x0000000204007986 */ /* 0x000fe2000c101b04 */
[----:B------:R-:W-:Y:S05]  /*0300*/  EXIT ;  /* 0x000000000000794d */ /* 0x000fea0003800000 */
.L_x_0:
[----:B------:R-:W1:Y:S02]  /*0310*/  LDC.64 R2, c[0x0][0x388] ;  /* 0x0000e200ff027b82 */ /* 0x000e640000000a00 */
[----:B-1----:R-:W-:-:S06]  /*0320*/  IMAD.WIDE R2, R5, 0x8, R2 ;  /* 0x0000000805027825 */ /* 0x002fcc00078e0202 */
[----:B------:R-:W1:Y:S01]  /*0330*/  LDC.64 R4, c[0x0][0x390] ;  /* 0x0000e400ff047b82 */ /* 0x000e620000000a00 */
[----:B0-----:R-:W2:Y:S01]  /*0340*/  LDG.E.64 R2, desc[UR4][R2.64] ;  /* 0x0000000402027981 */ /* 0x001ea2000c1e1b00 */
[----:B-1----:R-:W-:-:S05]  /*0350*/  IMAD.WIDE R4, R0, 0x8, R4 ;  /* 0x0000000800047825 */ /* 0x002fca00078e0204 */
[----:B--2---:R-:W-:Y:S01]  /*0360*/  STG.E.64 desc[UR4][R4.64], R2 ;  /* 0x0000000204007986 */ /* 0x004fe2000c101b04 */
[----:B------:R-:W-:Y:S05]  /*0370*/  EXIT ;  /* 0x000000000000794d */ /* 0x000fea0003800000 */
.L_x_1:
[----:B------:R-:W-:-:S00]  /*0380*/  BRA `(.L_x_1) ;  /* 0xfffffffc00fc7947 */ /* 0x000fc0000383ffff */
[----:B------:R-:W-:-:S00]  /*0390*/  NOP ;  /* 0x0000000000007918 */ /* 0x000fc00000000000 */
        /* <DEDUP_REMOVED lines=14> */
.L_x_6:


//--------------------- .text._Z14INTERPOLATE_2DiPdS_ --------------------------
	.section	.text._Z14INTERPOLATE_2DiPdS_,"ax",@progbits
	.align	128
        .global         _Z14INTERPOLATE_2DiPdS_
        .type           _Z14INTERPOLATE_2DiPdS_,@function
        .size           _Z14INTERPOLATE_2DiPdS_,(.L_x_7 - _Z14INTERPOLATE_2DiPdS_)
        .other          _Z14INTERPOLATE_2DiPdS_,@"STO_CUDA_ENTRY STV_DEFAULT"
_Z14INTERPOLATE_2DiPdS_:
.text._Z14INTERPOLATE_2DiPdS_:
[----:B------:R-:W-:Y:S01]  /*0000*/  LDC R1, c[0x0][0x37c] ;  /* 0x0000df00ff017b82 */ /* 0x000fe20000000800 */
[----:B------:R-:W0:Y:S01]  /*0010*/  S2R R2, SR_TID.X ;  /* 0x0000000000027919 */ /* 0x000e220000002100 */
[----:B------:R-:W0:Y:S06]  /*0020*/  LDCU UR4, c[0x0][0x360] ;  /* 0x00006c00ff0477ac */ /* 0x000e2c0008000800 */
[----:B------:R-:W1:Y:S01]  /*0030*/  LDC R7, c[0x0][0x380] ;  /* 0x0000e000ff077b82 */ /* 0x000e620000000800 */
[----:B------:R-:W0:Y:S01]  /*0040*/  S2R R3, SR_CTAID.X ;  /* 0x0000000000037919 */ /* 0x000e220000002500 */
[----:B------:R-:W2:Y:S01]  /*0050*/  LDCU UR5, c[0x0][0x364] ;  /* 0x00006c80ff0577ac */ /* 0x000ea20008000800 */
[----:B------:R-:W2:Y:S01]  /*0060*/  S2R R0, SR_TID.Y ;  /* 0x0000000000007919 */ /* 0x000ea20000002200 */
[----:B------:R-:W2:Y:S01]  /*0070*/  S2R R5, SR_CTAID.Y ;  /* 0x0000000000057919 */ /* 0x000ea20000002600 */
[----:B0-----:R-:W-:-:S02]  /*0080*/  IMAD R2, R3, UR4, R2 ;  /* 0x0000000403027c24 */ /* 0x001fc4000f8e0202 */
[----:B--2---:R-:W-:-:S05]  /*0090*/  IMAD R3, R5, UR5, R0 ;  /* 0x0000000505037c24 */ /* 0x004fca000f8e0200 */
[----:B------:R-:W-:-:S04]  /*00a0*/  VIMNMX R0, PT, PT, R2, R3, !PT ;  /* 0x0000000302007248 */ /* 0x000fc80007fe0100 */
[----:B-1----:R-:W-:-:S13]  /*00b0*/  ISETP.GE.AND P0, PT, R0, R7, PT ;  /* 0x000000070000720c */ /* 0x002fda0003f06270 */
[----:B------:R-:W-:Y:S05]  /*00c0*/  @P0 EXIT ;  /* 0x000000000000094d */ /* 0x000fea0003800000 */
[C-C-:B------:R-:W-:Y:S01]  /*00d0*/  LOP3.LUT R5, R2.reuse, 0x1, R3.reuse, 0xc8, !PT ;  /* 0x0000000102057812 */ /* 0x140fe200078ec803 */
[----:B------:R-:W0:Y:S01]  /*00e0*/  LDCU.64 UR4, c[0x0][0x358] ;  /* 0x00006b00ff0477ac */ /* 0x000e220008000a00 */
[----:B------:R-:W-:Y:S02]  /*00f0*/  IADD3 R0, PT, PT, R7, -0x1, RZ ;  /* 0xffffffff07007810 */ /* 0x000fe40007ffe0ff */
[----:B------:R-:W-:Y:S02]  /*0100*/  ISETP.NE.U32.AND P0, PT, R5, 0x1, PT ;  /* 0x000000010500780c */ /* 0x000fe40003f05070 */
[----:B------:R-:W-:Y:S02]  /*0110*/  SHF.R.U32.HI R4, RZ, 0x1, R3 ;  /* 0x00000001ff047819 */ /* 0x000fe40000011603 */
[----:B------:R-:W-:Y:S02]  /*0120*/  SHF.R.U32.HI R13, RZ, 0x1, R0 ;  /* 0x00000001ff0d7819 */ /* 0x000fe40000011600 */
[----:B------:R-:W-:-:S03]  /*0130*/  LEA.HI R0, R2, R2, RZ, 0x1 ;  /* 0x0000000202007211 */ /* 0x000fc600078f08ff */
[----:B------:R-:W-:-:S05]  /*0140*/  IMAD R5, R13, R4, R4 ;  /* 0x000000040d057224 */ /* 0x000fca00078e0204 */
[----:B------:R-:W-:Y:S01]  /*0150*/  LEA.HI.SX32 R5, R0, R5, 0x1f ;  /* 0x0000000500057211 */ /* 0x000fe200078ffaff */
[----:B------:R-:W-:Y:S01]  /*0160*/  IMAD R0, R3, R7, R2 ;  /* 0x0000000703007224 */ /* 0x000fe200078e0202 */
[----:B0-----:R-:W-:Y:S06]  /*0170*/  @!P0 BRA `(.L_x_2) ;  /* 0x00000000001c8947 */ /* 0x001fec0003800000 */
[----:B------:R-:W0:Y:S02]  /*0180*/  LDC.64 R2, c[0x0][0x388] ;  /* 0x0000e200ff027b82 */ /* 0x000e240000000a00 */
[----:B0-----:R-:W-:-:S06]  /*0190*/  IMAD.WIDE R2, R5, 0x8, R2 ;  /* 0x0000000805027825 */ /* 0x001fcc00078e0202 */
[----:B------:R-:W0:Y:S01]  /*01a0*/  LDC.64 R4, c[0x0][0x390] ;  /* 0x0000e400ff047b82 */ /* 0x000e220000000a00 */
[----:B------:R-:W2:Y:S01]  /*01b0*/  LDG.E.64 R2, desc[UR4][R2.64] ;  /* 0x0000000402027981 */ /* 0x000ea2000c1e1b00 */
[----:B0-----:R-:W-:-:S05]  /*01c0*/  IMAD.WIDE R4, R0, 0x8, R4 ;  /* 0x0000000800047825 */ /* 0x001fca00078e0204 */
[----:B--2---:R-:W-:Y:S01]  /*01d0*/  STG.E.64 desc[UR4][R4.64], R2 ;  /* 0x0000000204007986 */ /* 0x004fe2000c101b04 */
[----:B------:R-:W-:Y:S05]  /*01e0*/  EXIT ;  /* 0x000000000000794d */ /* 0x000fea0003800000 */
.L_x_2:
[----:B------:R-:W-:Y:S02]  /*01f0*/  LOP3.LUT R3, R3, 0x1, RZ, 0xc0, !PT ;  /* 0x0000000103037812 */ /* 0x000fe400078ec0ff */
[----:B------:R-:W-:Y:S02]  /*0200*/  LOP3.LUT R4, R2, 0x80000001, RZ, 0xc0, !PT ;  /* 0x8000000102047812 */ /* 0x000fe400078ec0ff */
[----:B------:R-:W-:-:S04]  /*0210*/  ISETP.NE.U32.AND P0, PT, R3, 0x1, PT ;  /* 0x000000010300780c */ /* 0x000fc80003f05070 */
[----:B------:R-:W-:-:S13]  /*0220*/  ISETP.NE.OR P0, PT, R4, 0x1, !P0 ;  /* 0x000000010400780c */ /* 0x000fda0004705670 */
[----:B------:R-:W-:Y:S05]  /*0230*/  @P0 BRA `(.L_x_3) ;  /* 0x0000000000280947 */ /* 0x000fea0003800000 */
[----:B------:R-:W0:Y:S08]  /*0240*/  LDC.64 R2, c[0x0][0x388] ;  /* 0x0000e200ff027b82 */ /* 0x000e300000000a00 */
[----:B------:R-:W1:Y:S01]  /*0250*/  LDC.64 R8, c[0x0][0x390] ;  /* 0x0000e400ff087b82 */ /* 0x000e620000000a00 */
[----:B0-----:R-:W-:-:S05]  /*0260*/  IMAD.WIDE.U32 R2, R5, 0x8, R2 ;  /* 0x0000000805027825 */ /* 0x001fca00078e0002 */
[----:B------:R-:W2:Y:S04]  /*0270*/  LDG.E.64 R4, desc[UR4][R2.64] ;  /* 0x0000000402047981 */ /* 0x000ea8000c1e1b00 */
[----:B------:R-:W2:Y:S01]  /*0280*/  LDG.E.64 R6, desc[UR4][R2.64+0x8] ;  /* 0x0000080402067981 */ /* 0x000ea2000c1e1b00 */
[----:B-1----:R-:W-:Y:S01]  /*0290*/  IMAD.WIDE R8, R0, 0x8, R8 ;  /* 0x0000000800087825 */ /* 0x002fe200078e0208 */
[----:B--2---:R-:W-:-:S08]  /*02a0*/  DADD R4, R4, R6 ;  /* 0x0000000004047229 */ /* 0x004fd00000000006 */
[----:B------:R-:W-:-:S07]  /*02b0*/  DMUL R4, R4, 0.5 ;  /* 0x3fe0000004047828 */ /* 0x000fce0000000000 */
[----:B------:R-:W-:Y:S01]  /*02c0*/  STG.E.64 desc[UR4][R8.64], R4 ;  /* 0x0000000408007986 */ /* 0x000fe2000c101b04 */
[----:B------:R-:W-:Y:S05]  /*02d0*/  EXIT ;  /* 0x000000000000794d */ /* 0x000fea0003800000 */
.L_x_3:
[----:B------:R-:W-:Y:S02]  /*02e0*/  ISETP.NE.AND P0, PT, R3, RZ, PT ;  /* 0x000000ff0300720c */ /* 0x000fe40003f05270 */
[----:B------:R-:W-:-:S04]  /*02f0*/  LOP3.LUT R2, R2, 0x1, RZ, 0xc0, !PT ;  /* 0x0000000102027812 */ /* 0x000fc800078ec0ff */
[----:B------:R-:W-:-:S13]  /*0300*/  ISETP.EQ.U32.OR P0, PT, R2, 0x1, !P0 ;  /* 0x000000010200780c */ /* 0x000fda0004702470 */
[----:B------:R-:W-:Y:S05]  /*0310*/  @P0 BRA `(.L_x_4) ;  /* 0x00000000002c0947 */ /* 0x000fea0003800000 */
[----:B------:R-:W0:Y:S08]  /*0320*/  LDC.64 R2, c[0x0][0x388] ;  /* 0x0000e200ff027b82 */ /* 0x000e300000000a00 */
[----:B------:R-:W1:Y:S01]  /*0330*/  LDC.64 R8, c[0x0][0x390] ;  /* 0x0000e400ff087b82 */ /* 0x000e620000000a00 */
[----:B0-----:R-:W-:-:S05]  /*0340*/  IMAD.WIDE R6, R5, 0x8, R2 ;  /* 0x0000000805067825 */ /* 0x001fca00078e0202 */
[----:B------:R-:W2:Y:S01]  /*0350*/  LDG.E.64 R2, desc[UR4][R6.64] ;  /* 0x0000000406027981 */ /* 0x000ea2000c1e1b00 */
[----:B------:R-:W-:-:S06]  /*0360*/  IMAD.WIDE.U32 R4, R13, 0x8, R6 ;  /* 0x000000080d047825 */ /* 0x000fcc00078e0006 */
[----:B------:R-:W2:Y:S01]  /*0370*/  LDG.E.64 R4, desc[UR4][R4.64+0x8] ;  /* 0x0000080404047981 */ /* 0x000ea2000c1e1b00 */
[----:B-1----:R-:W-:Y:S01]  /*0380*/  IMAD.WIDE R8, R0, 0x8, R8 ;  /* 0x0000000800087825 */ /* 0x002fe200078e0208 */
[----:B--2---:R-:W-:-:S08]  /*0390*/  DADD R2, R2, R4 ;  /* 0x0000000002027229 */ /* 0x004fd00000000004 */
[----:B------:R-:W-:-:S07]  /*03a0*/  DMUL R2, R2, 0.5 ;  /* 0x3fe0000002027828 */ /* 0x000fce0000000000 */
[----:B------:R-:W-:Y:S01]  /*03b0*/  STG.E.64 desc[UR4][R8.64], R2 ;  /* 0x0000000208007986 */ /* 0x000fe2000c101b04 */
[----:B------:R-:W-:Y:S05]  /*03c0*/  EXIT ;  /* 0x000000000000794d */ /* 0x000fea0003800000 */
.L_x_4:
[----:B------:R-:W0:Y:S02]  /*03d0*/  LDC.64 R2, c[0x0][0x388] ;  /* 0x0000e200ff027b82 */ /* 0x000e240000000a00 */
[----:B0-----:R-:W-:-:S05]  /*03e0*/  IMAD.WIDE R10, R5, 0x8, R2 ;  /* 0x00000008050a7825 */ /* 0x001fca00078e0202 */
[----:B------:R-:W2:Y:S01]  /*03f0*/  LDG.E.64 R2, desc[UR4][R10.64] ;  /* 0x000000040a027981 */ /* 0x000ea2000c1e1b00 */
[----:B------:R-:W-:-:S03]  /*0400*/  IMAD.WIDE.U32 R12, R13, 0x8, R10 ;  /* 0x000000080d0c7825 */ /* 0x000fc600078e000a */
[----:B------:R-:W2:Y:S04]  /*0410*/  LDG.E.64 R4, desc[UR4][R10.64+0x8] ;  /* 0x000008040a047981 */ /* 0x000ea8000c1e1b00 */
[----:B------:R-:W3:Y:S04]  /*0420*/  LDG.E.64 R6, desc[UR4][R12.64+0x8] ;  /* 0x000008040c067981 */ /* 0x000ee8000c1e1b00 */
[----:B------:R-:W4:Y:S01]  /*0430*/  LDG.E.64 R8, desc[UR4][R12.64+0x10] ;  /* 0x000010040c087981 */ /* 0x000f22000c1e1b00 */
[----:B--2---:R-:W-:Y:S01]  /*0440*/  DADD R2, R2, R4 ;  /* 0x0000000002027229 */ /* 0x004fe20000000004 */
[----:B------:R-:W0:Y:S07]  /*0450*/  LDC.64 R4, c[0x0][0x390] ;  /* 0x0000e400ff047b82 */ /* 0x000e2e0000000a00 */
[----:B---3--:R-:W-:-:S08]  /*0460*/  DADD R2, R2, R6 ;  /* 0x0000000002027229 */ /* 0x008fd00000000006 */
[----:B----4-:R-:W-:-:S08]  /*0470*/  DADD R2, R2, R8 ;  /* 0x0000000002027229 */ /* 0x010fd00000000008 */
[----:B------:R-:W-:Y:S01]  /*0480*/  DMUL R2, R2, 0.25 ;  /* 0x3fd0000002027828 */ /* 0x000fe20000000000 */
[----:B0-----:R-:W-:-:S06]  /*0490*/  IMAD.WIDE R4, R0, 0x8, R4 ;  /* 0x0000000800047825 */ /* 0x001fcc00078e0204 */
[----:B------:R-:W-:Y:S01]  /*04a0*/  STG.E.64 desc[UR4][R4.64], R2 ;  /* 0x0000000204007986 */ /* 0x000fe2000c101b04 */
[----:B------:R-:W-:Y:S05]  /*04b0*/  EXIT ;  /* 0x000000000000794d */ /* 0x000fea0003800000 */
.L_x_5:
        /* <DEDUP_REMOVED lines=12> */
.L_x_7:


//--------------------- .nv.shared.reserved.0     --------------------------
	.section	.nv.shared.reserved.0,"aw",@nobits
	.weak		__nv_reservedSMEM_offset_0_alias
	.size		__nv_reservedSMEM_offset_0_alias, 0, 64
	.other		__nv_reservedSMEM_offset_0_alias,@"STO_CUDA_RESERVED_SHARED STV_DEFAULT"
__nv_reservedSMEM_offset_0_alias:
	.zero		0
	.zero		64


//--------------------- .nv.constant0._Z11RESTRICT_2DiPdS_ --------------------------
	.section	.nv.constant0._Z11RESTRICT_2DiPdS_,"a",@progbits
	.sectionflags	@""
	.align	4
.nv.constant0._Z11RESTRICT_2DiPdS_:
	.zero		920


//--------------------- .nv.constant0._Z14INTERPOLATE_2DiPdS_ --------------------------
	.section	.nv.constant0._Z14INTERPOLATE_2DiPdS_,"a",@progbits
	.sectionflags	@""
	.align	4
.nv.constant0._Z14INTERPOLATE_2DiPdS_:
	.zero		920


//--------------------- SYMBOLS --------------------------

	.type		.nv.reservedSmem.offset0,@object
	.size		.nv.reservedSmem.offset0,0x4
